//
// Generated by NVIDIA NVVM Compiler
//
// Compiler Build ID: CL-36424714
// Cuda compilation tools, release 13.0, V13.0.88
// Based on NVVM 20.0.0
//

.version 9.0
.target sm_100
.address_size 64

	// .globl	_Z17sumArraysOnDevicePfS_S_

.visible .entry _Z17sumArraysOnDevicePfS_S_(
	.param .u64 .ptr .align 1 _Z17sumArraysOnDevicePfS_S__param_0,
	.param .u64 .ptr .align 1 _Z17sumArraysOnDevicePfS_S__param_1,
	.param .u64 .ptr .align 1 _Z17sumArraysOnDevicePfS_S__param_2
)
{
	.reg .b32 	%r<2>;
	.reg .b32 	%f<4>;
	.reg .b64 	%rd<11>;

	ld.param.u64 	%rd1, [_Z17sumArraysOnDevicePfS_S__param_0];
	ld.param.u64 	%rd2, [_Z17sumArraysOnDevicePfS_S__param_1];
	ld.param.u64 	%rd3, [_Z17sumArraysOnDevicePfS_S__param_2];
	cvta.to.global.u64 	%rd4, %rd3;
	cvta.to.global.u64 	%rd5, %rd2;
	cvta.to.global.u64 	%rd6, %rd1;
	mov.u32 	%r1, %tid.x;
	mul.wide.u32 	%rd7, %r1, 4;
	add.s64 	%rd8, %rd6, %rd7;
	ld.global.f32 	%f1, [%rd8];
	add.s64 	%rd9, %rd5, %rd7;
	ld.global.f32 	%f2, [%rd9];
	add.f32 	%f3, %f1, %f2;
	add.s64 	%rd10, %rd4, %rd7;
	st.global.f32 	[%rd10], %f3;
	ret;

}


// ===== COMPILED SASS (sm_100) =====

	.target	sm_100

	.elftype	@"ET_EXEC"


//--------------------- .note.nv.tkinfo           --------------------------
	.section	.note.nv.tkinfo,"",@"SHT_NOTE"
	.sectionflags	@"SHF_NOTE_NV_TKINFO"
	.tkinfo
        /*0018*/ 	.word	0x00000002
        /*0030*/ 	.string	""
        /*0030*/ 	.string	"ptxas"
        /*0030*/ 	.string	"Cuda compilation tools, release 13.0, V13.0.88"
        /*0030*/ 	.string	"Build cuda_13.0.r13.0/compiler.36424714_0"
        /*0030*/ 	.string	"-arch sm_100 -m 64 "



//--------------------- .note.nv.cuinfo           --------------------------
	.section	.note.nv.cuinfo,"",@"SHT_NOTE"
	.sectionflags	@"SHF_NOTE_NV_CUINFO"
        /*0018*/ 	.short	0x0002
        /*001a*/ 	.short	0x0064
        /*001c*/ 	.short	0x0082
	.zero		2


//--------------------- .nv.info                  --------------------------
	.section	.nv.info,"",@"SHT_CUDA_INFO"
	.align	4


	//----- nvinfo : EIATTR_REGCOUNT
	.align		4
        /*0000*/ 	.byte	0x04, 0x2f
        /*0002*/ 	.short	(.L_1 - .L_0)
	.align		4
.L_0:
        /*0004*/ 	.word	index@(_Z17sumArraysOnDevicePfS_S_)
        /*0008*/ 	.word	0x0000000c


	//----- nvinfo : EIATTR_FRAME_SIZE
	.align		4
.L_1:
        /*000c*/ 	.byte	0x04, 0x11
        /*000e*/ 	.short	(.L_3 - .L_2)
	.align		4
.L_2:
        /*0010*/ 	.word	index@(_Z17sumArraysOnDevicePfS_S_)
        /*0014*/ 	.word	0x00000000


	//----- nvinfo : EIATTR_MIN_STACK_SIZE
	.align		4
.L_3:
        /*0018*/ 	.byte	0x04, 0x12
        /*001a*/ 	.short	(.L_5 - .L_4)
	.align		4
.L_4:
        /*001c*/ 	.word	index@(_Z17sumArraysOnDevicePfS_S_)
        /*0020*/ 	.word	0x00000000
.L_5:


//--------------------- .nv.compat                --------------------------
	.section	.nv.compat,"",@"SHT_CUDA_COMPAT_INFO"
	.align	4
        /*0000*/ 	.byte	0x02, 0x09, 0x00, 0x00, 0x02, 0x02, 0x01, 0x00, 0x02, 0x05, 0x05, 0x00, 0x03, 0x07, 0x01, 0x01
        /*0010*/ 	.byte	0x02, 0x03, 0x00, 0x00, 0x02, 0x06, 0x01, 0x00, 0x04, 0x0b, 0x08, 0x00, 0x09, 0x00, 0x00, 0x00
        /*0020*/ 	.byte	0x00, 0x00, 0x00, 0x00


//--------------------- .nv.info._Z17sumArraysOnDevicePfS_S_ --------------------------
	.section	.nv.info._Z17sumArraysOnDevicePfS_S_,"",@"SHT_CUDA_INFO"
	.sectionflags	@""
	.align	4


	//----- nvinfo : EIATTR_CUDA_API_VERSION
	.align		4
        /*0000*/ 	.byte	0x04, 0x37
        /*0002*/ 	.short	(.L_7 - .L_6)
.L_6:
        /*0004*/ 	.word	0x00000082


	//----- nvinfo : EIATTR_KPARAM_INFO
	.align		4
.L_7:
        /*0008*/ 	.byte	0x04, 0x17
        /*000a*/ 	.short	(.L_9 - .L_8)
.L_8:
        /*000c*/ 	.word	0x00000000
        /*0010*/ 	.short	0x0002
        /*0012*/ 	.short	0x0010
        /*0014*/ 	.byte	0x00, 0xf5, 0x21, 0x00


	//----- nvinfo : EIATTR_KPARAM_INFO
	.align		4
.L_9:
        /*0018*/ 	.byte	0x04, 0x17
        /*001a*/ 	.short	(.L_11 - .L_10)
.L_10:
        /*001c*/ 	.word	0x00000000
        /*0020*/ 	.short	0x0001
        /*0022*/ 	.short	0x0008
        /*0024*/ 	.byte	0x00, 0xf5, 0x21, 0x00


	//----- nvinfo : EIATTR_KPARAM_INFO
	.align		4
.L_11:
        /*0028*/ 	.byte	0x04, 0x17
        /*002a*/ 	.short	(.L_13 - .L_12)
.L_12:
        /*002c*/ 	.word	0x00000000
        /*0030*/ 	.short	0x0000
        /*0032*/ 	.short	0x0000
        /*0034*/ 	.byte	0x00, 0xf5, 0x21, 0x00


	//----- nvinfo : EIATTR_SPARSE_MMA_MASK
	.align		4
.L_13:
        /*0038*/ 	.byte	0x03, 0x50
        /*003a*/ 	.short	0x0000


	//----- nvinfo : EIATTR_MAXREG_COUNT
	.align		4
        /*003c*/ 	.byte	0x03, 0x1b
        /*003e*/ 	.short	0x00ff


	//----- nvinfo : EIATTR_MERCURY_ISA_VERSION
	.align		4
        /*0040*/ 	.byte	0x03, 0x5f
        /*0042*/ 	.short	0x0101


	//----- nvinfo : EIATTR_VRC_CTA_INIT_COUNT
	.align		4
        /*0044*/ 	.byte	0x02, 0x4a
	.zero		1
	.zero		1


	//----- nvinfo : EIATTR_EXIT_INSTR_OFFSETS
	.align		4
        /*0048*/ 	.byte	0x04, 0x1c
        /*004a*/ 	.short	(.L_15 - .L_14)


	//   ....[0]....
.L_14:
        /*004c*/ 	.word	0x000000d0


	//----- nvinfo : EIATTR_CBANK_PARAM_SIZE
	.align		4
.L_15:
        /*0050*/ 	.byte	0x03, 0x19
        /*0052*/ 	.short	0x0018


	//----- nvinfo : EIATTR_PARAM_CBANK
	.align		4
        /*0054*/ 	.byte	0x04, 0x0a
        /*0056*/ 	.short	(.L_17 - .L_16)
	.align		4
.L_16:
        /*0058*/ 	.word	index@(.nv.constant0._Z17sumArraysOnDevicePfS_S_)
        /*005c*/ 	.short	0x0380
        /*005e*/ 	.short	0x0018


	//----- nvinfo : EIATTR_SW_WAR
	.align		4
.L_17:
        /*0060*/ 	.byte	0x04, 0x36
        /*0062*/ 	.short	(.L_19 - .L_18)
.L_18:
        /*0064*/ 	.word	0x00000008
.L_19:


//--------------------- .nv.callgraph             --------------------------
	.section	.nv.callgraph,"",@"SHT_CUDA_CALLGRAPH"
	.align	4
	.sectionentsize	8
	.align		4
        /*0000*/ 	.word	0x00000000
	.align		4
        /*0004*/ 	.word	0xffffffff
	.align		4
        /*0008*/ 	.word	0x00000000
	.align		4
        /*000c*/ 	.word	0xfffffffe
	.align		4
        /*0010*/ 	.word	0x00000000
	.align		4
        /*0014*/ 	.word	0xfffffffd
	.align		4
        /*0018*/ 	.word	0x00000000
	.align		4
        /*001c*/ 	.word	0xfffffffc


//--------------------- .text._Z17sumArraysOnDevicePfS_S_ --------------------------
	.section	.text._Z17sumArraysOnDevicePfS_S_,"ax",@progbits
	.align	128
        .global         _Z17sumArraysOnDevicePfS_S_
        .type           _Z17sumArraysOnDevicePfS_S_,@function
        .size           _Z17sumArraysOnDevicePfS_S_,(.L_x_1 - _Z17sumArraysOnDevicePfS_S_)
        .other          _Z17sumArraysOnDevicePfS_S_,@"STO_CUDA_ENTRY STV_DEFAULT"
_Z17sumArraysOnDevicePfS_S_:
.text._Z17sumArraysOnDevicePfS_S_:
[----:B------:R-:W-:Y:S01]  /*0000*/  LDC R1, c[0x0][0x37c] ;  /* 0x0000df00ff017b82 */ /* 0x000fe20000000800 */
[----:B------:R-:W0:Y:S07]  /*0010*/  S2R R9, SR_TID.X ;  /* 0x0000000000097919 */ /* 0x000e2e0000002100 */
[----:B------:R-:W0:Y:S01]  /*0020*/  LDC.64 R2, c[0x0][0x380] ;  /* 0x0000e000ff027b82 */ /* 0x000e220000000a00 */
[----:B------:R-:W1:Y:S07]  /*0030*/  LDCU.64 UR4, c[0x0][0x358] ;  /* 0x00006b00ff0477ac */ /* 0x000e6e0008000a00 */
[----:B------:R-:W2:Y:S08]  /*0040*/  LDC.64 R4, c[0x0][0x388] ;  /* 0x0000e200ff047b82 */ /* 0x000eb00000000a00 */
[----:B------:R-:W3:Y:S01]  /*0050*/  LDC.64 R6, c[0x0][0x390] ;  /* 0x0000e400ff067b82 */ /* 0x000ee20000000a00 */
[----:B0-----:R-:W-:-:S04]  /*0060*/  IMAD.WIDE.U32 R2, R9, 0x4, R2 ;  /* 0x0000000409027825 */ /* 0x001fc800078e0002 */
[C---:B--2---:R-:W-:Y:S02]  /*0070*/  IMAD.WIDE.U32 R4, R9.reuse, 0x4, R4 ;  /* 0x0000000409047825 */ /* 0x044fe400078e0004 */
[----:B-1----:R-:W2:Y:S04]  /*0080*/  LDG.E R2, desc[UR4][R2.64] ;  /* 0x0000000402027981 */ /* 0x002ea8000c1e1900 */
[----:B------:R-:W2:Y:S01]  /*0090*/  LDG.E R5, desc[UR4][R4.64] ;  /* 0x0000000404057981 */ /* 0x000ea2000c1e1900 */
[----:B---3--:R-:W-:-:S04]  /*00a0*/  IMAD.WIDE.U32 R6, R9, 0x4, R6 ;  /* 0x0000000409067825 */ /* 0x008fc800078e0006 */
[----:B--2---:R-:W-:-:S05]  /*00b0*/  FADD R9, R2, R5 ;  /* 0x0000000502097221 */ /* 0x004fca0000000000 */
[----:B------:R-:W-:Y:S01]  /*00c0*/  STG.E desc[UR4][R6.64], R9 ;  /* 0x0000000906007986 */ /* 0x000fe2000c101904 */
[----:B------:R-:W-:Y:S05]  /*00d0*/  EXIT ;  /* 0x000000000000794d */ /* 0x000fea0003800000 */
.L_x_0:
[----:B------:R-:W-:-:S00]  /*00e0*/  BRA `(.L_x_0) ;  /* 0xfffffffc00fc7947 */ /* 0x000fc0000383ffff */
[----:B------:R-:W-:-:S00]  /*00f0*/  NOP ;  /* 0x0000000000007918 */ /* 0x000fc00000000000 */
        /* <DEDUP_REMOVED lines=8> */
.L_x_1:


//--------------------- .nv.shared.reserved.0     --------------------------
	.section	.nv.shared.reserved.0,"aw",@nobits
	.weak		__nv_reservedSMEM_offset_0_alias
	.size		__nv_reservedSMEM_offset_0_alias, 0, 64
	.other		__nv_reservedSMEM_offset_0_alias,@"STO_CUDA_RESERVED_SHARED STV_DEFAULT"
__nv_reservedSMEM_offset_0_alias:
	.zero		0
	.zero		64


//--------------------- .nv.constant0._Z17sumArraysOnDevicePfS_S_ --------------------------
	.section	.nv.constant0._Z17sumArraysOnDevicePfS_S_,"a",@progbits
	.sectionflags	@""
	.align	4
.nv.constant0._Z17sumArraysOnDevicePfS_S_:
	.zero		920


//--------------------- SYMBOLS --------------------------

	.type		.nv.reservedSmem.offset0,@object
	.size		.nv.reservedSmem.offset0,0x4
